	.headerflags	@"EF_CUDA_TEXMODE_UNIFIED EF_CUDA_64BIT_ADDRESS EF_CUDA_SM75 EF_CUDA_VIRTUAL_SM(EF_CUDA_SM75)"
	.elftype	@"ET_EXEC"


//--------------------- .nv.info                  --------------------------
	.section	.nv.info,"",@"SHT_CUDA_INFO"
	.align	4


	//----- nvinfo : EIATTR_REGCOUNT
	.align		4
        /*0000*/ 	.byte	0x04, 0x2f
        /*0002*/ 	.short	(.L_1 - .L_0)
	.align		4
.L_0:
        /*0004*/ 	.word	index@(deti_coins_cuda_kernel_search)
        /*0008*/ 	.word	0x00000024


	//----- nvinfo : EIATTR_FRAME_SIZE
	.align		4
.L_1:
        /*000c*/ 	.byte	0x04, 0x11
        /*000e*/ 	.short	(.L_3 - .L_2)
	.align		4
.L_2:
        /*0010*/ 	.word	index@(deti_coins_cuda_kernel_search)
        /*0014*/ 	.word	0x00000000


	//----- nvinfo : EIATTR_MIN_STACK_SIZE
	.align		4
.L_3:
        /*0018*/ 	.byte	0x04, 0x12
        /*001a*/ 	.short	(.L_5 - .L_4)
	.align		4
.L_4:
        /*001c*/ 	.word	index@(deti_coins_cuda_kernel_search)
        /*0020*/ 	.word	0x00000000
.L_5:


//--------------------- .nv.info.deti_coins_cuda_kernel_search --------------------------
	.section	.nv.info.deti_coins_cuda_kernel_search,"",@"SHT_CUDA_INFO"
	.sectionflags	@""
	.align	4


	//----- nvinfo : EIATTR_SW_WAR
	.align		4
        /*0000*/ 	.byte	0x04, 0x36
        /*0002*/ 	.short	(.L_7 - .L_6)
.L_6:
        /*0004*/ 	.word	0x00000001


	//----- nvinfo : EIATTR_CUDA_API_VERSION
	.align		4
.L_7:
        /*0008*/ 	.byte	0x04, 0x37
        /*000a*/ 	.short	(.L_9 - .L_8)
.L_8:
        /*000c*/ 	.word	0x0000007e


	//----- nvinfo : EIATTR_PARAM_CBANK
	.align		4
.L_9:
        /*0010*/ 	.byte	0x04, 0x0a
        /*0012*/ 	.short	(.L_11 - .L_10)
	.align		4
.L_10:
        /*0014*/ 	.word	index@(.nv.constant0.deti_coins_cuda_kernel_search)
        /*0018*/ 	.short	0x0160
        /*001a*/ 	.short	0x0010


	//----- nvinfo : EIATTR_CBANK_PARAM_SIZE
	.align		4
.L_11:
        /*001c*/ 	.byte	0x03, 0x19
        /*001e*/ 	.short	0x0010


	//----- nvinfo : EIATTR_KPARAM_INFO
	.align		4
        /*0020*/ 	.byte	0x04, 0x17
        /*0022*/ 	.short	(.L_13 - .L_12)
.L_12:
        /*0024*/ 	.word	0x00000000
        /*0028*/ 	.short	0x0002
        /*002a*/ 	.short	0x000c
        /*002c*/ 	.byte	0x00, 0xf0, 0x11, 0x00


	//----- nvinfo : EIATTR_KPARAM_INFO
	.align		4
.L_13:
        /*0030*/ 	.byte	0x04, 0x17
        /*0032*/ 	.short	(.L_15 - .L_14)
.L_14:
        /*0034*/ 	.word	0x00000000
        /*0038*/ 	.short	0x0001
        /*003a*/ 	.short	0x0008
        /*003c*/ 	.byte	0x00, 0xf0, 0x11, 0x00


	//----- nvinfo : EIATTR_KPARAM_INFO
	.align		4
.L_15:
        /*0040*/ 	.byte	0x04, 0x17
        /*0042*/ 	.short	(.L_17 - .L_16)
.L_16:
        /*0044*/ 	.word	0x00000000
        /*0048*/ 	.short	0x0000
        /*004a*/ 	.short	0x0000
        /*004c*/ 	.byte	0x00, 0xf0, 0x21, 0x00


	//----- nvinfo : EIATTR_MAXREG_COUNT
	.align		4
.L_17:
        /*0050*/ 	.byte	0x03, 0x1b
        /*0052*/ 	.short	0x00ff


	//----- nvinfo : EIATTR_INT_WARP_WIDE_INSTR_OFFSETS
	.align		4
        /*0054*/ 	.byte	0x04, 0x31
        /*0056*/ 	.short	(.L_19 - .L_18)


	//   ....[0]....
.L_18:
        /*0058*/ 	.word	0x00000d60


	//   ....[1]....
        /*005c*/ 	.word	0x00000e00


	//----- nvinfo : EIATTR_EXIT_INSTR_OFFSETS
	.align		4
.L_19:
        /*0060*/ 	.byte	0x04, 0x1c
        /*0062*/ 	.short	(.L_21 - .L_20)


	//   ....[0]....
.L_20:
        /*0064*/ 	.word	0x00000050


	//   ....[1]....
        /*0068*/ 	.word	0x00001130


	//----- nvinfo : EIATTR_MAX_THREADS
	.align		4
.L_21:
        /*006c*/ 	.byte	0x04, 0x05
        /*006e*/ 	.short	(.L_23 - .L_22)
.L_22:
        /*0070*/ 	.word	0x00000080
        /*0074*/ 	.word	0x00000001
        /*0078*/ 	.word	0x00000001


	//----- nvinfo : EIATTR_CRS_STACK_SIZE
	.align		4
.L_23:
        /*007c*/ 	.byte	0x04, 0x1e
        /*007e*/ 	.short	(.L_25 - .L_24)
.L_24:
        /*0080*/ 	.word	0x00000000
.L_25:


//--------------------- .nv.callgraph             --------------------------
	.section	.nv.callgraph,"",@"SHT_CUDA_CALLGRAPH"
	.align	4
	.sectionentsize	8
	.align		4
        /*0000*/ 	.word	0x00000000
	.align		4
        /*0004*/ 	.word	0xffffffff
	.align		4
        /*0008*/ 	.word	0x00000000
	.align		4
        /*000c*/ 	.word	0xfffffffe
	.align		4
        /*0010*/ 	.word	0x00000000
	.align		4
        /*0014*/ 	.word	0xfffffffd
	.align		4
        /*0018*/ 	.word	0x00000000
	.align		4
        /*001c*/ 	.word	0xfffffffc


//--------------------- .nv.rel.action            --------------------------
	.section	.nv.rel.action,"",@"SHT_CUDA_RELOCINFO"
	.align	8
	.sectionentsize	8
        /*0000*/ 	.byte	0x73, 0x00, 0x00, 0x00, 0x00, 0x00, 0x00, 0x00, 0x00, 0x00, 0x00, 0x11, 0x25, 0x00, 0x05, 0x36


//--------------------- .nv.constant0.deti_coins_cuda_kernel_search --------------------------
	.section	.nv.constant0.deti_coins_cuda_kernel_search,"a",@progbits
	.sectionflags	@""
	.align	4
.nv.constant0.deti_coins_cuda_kernel_search:
	.zero		368


//--------------------- .text.deti_coins_cuda_kernel_search --------------------------
	.section	.text.deti_coins_cuda_kernel_search,"ax",@progbits
	.sectioninfo	@"SHI_REGISTERS=36"
	.align	128
        .global         deti_coins_cuda_kernel_search
        .type           deti_coins_cuda_kernel_search,@function
        .size           deti_coins_cuda_kernel_search,(.L_x_4 - deti_coins_cuda_kernel_search)
        .other          deti_coins_cuda_kernel_search,@"STO_CUDA_ENTRY STV_DEFAULT"
deti_coins_cuda_kernel_search:
.text.deti_coins_cuda_kernel_search:
[----:B------:R-:W-:Y:S02]  /*0000*/  IMAD.MOV.U32 R1, RZ, RZ, c[0x0][0x28] ;  /* 0x00000a00ff017624 */ /* 0x000fe400078e00ff */
[----:B------:R-:W0:Y:S04]  /*0010*/  S2R R7, SR_CTAID.X ;  /* 0x0000000000077919 */ /* 0x000e280000002500 */
[----:B------:R-:W0:Y:S02]  /*0020*/  S2R R0, SR_TID.X ;  /* 0x0000000000007919 */ /* 0x000e240000002100 */
[----:B0-----:R-:W-:-:S05]  /*0030*/  IMAD R7, R7, c[0x0][0x0], R0 ;  /* 0x0000000007077a24 */ /* 0x001fca00078e0200 */
[----:B------:R-:W-:-:S12]  /*0040*/  ISETP.GT.U32.AND P0, PT, R7, 0xd151f, PT ;  /* 0x000d151f0700780c */ /* 0x000fd80003f04070 */
[----:B------:R-:W-:Y:S05]  /*0050*/  @P0 EXIT ;  /* 0x000000000000094d */ /* 0x000fea0003800000 */
[----:B------:R-:W-:-:S04]  /*0060*/  IMAD.WIDE.U32 R2, R7, 0x1d0be29d, RZ ;  /* 0x1d0be29d07027825 */ /* 0x000fc800078e00ff */
[----:B------:R-:W-:Y:S01]  /*0070*/  IMAD.WIDE.U32 R4, R7, 0x58ed2309, RZ ;  /* 0x58ed230907047825 */ /* 0x000fe200078e00ff */
[----:B------:R-:W-:-:S03]  /*0080*/  SHF.R.U32.HI R0, RZ, 0xa, R3 ;  /* 0x0000000aff007819 */ /* 0x000fc60000011603 */
[----:B------:R-:W-:Y:S02]  /*0090*/  IMAD.IADD R4, R7, 0x1, -R5 ;  /* 0x0000000107047824 */ /* 0x000fe400078e0a05 */
[----:B------:R-:W-:Y:S02]  /*00a0*/  IMAD R9, R0, -0x2341, R7 ;  /* 0xffffdcbf00097824 */ /* 0x000fe400078e0207 */
[----:B------:R-:W-:Y:S01]  /*00b0*/  IMAD.SHL.U32 R2, R3, 0x40, RZ ;  /* 0x0000004003027824 */ /* 0x000fe200078e00ff */
[----:B------:R-:W-:Y:S01]  /*00c0*/  LEA.HI R0, R4, R5, RZ, 0x1f ;  /* 0x0000000504007211 */ /* 0x000fe200078ff8ff */
[----:B------:R-:W-:-:S03]  /*00d0*/  IMAD.WIDE.U32 R4, R9, 0x58ed2309, RZ ;  /* 0x58ed230909047825 */ /* 0x000fc600078e00ff */
[----:B------:R-:W-:Y:S01]  /*00e0*/  SHF.R.U32.HI R0, RZ, 0x6, R0 ;  /* 0x00000006ff007819 */ /* 0x000fe20000011600 */
[----:B------:R-:W-:Y:S02]  /*00f0*/  IMAD.IADD R9, R9, 0x1, -R5 ;  /* 0x0000000109097824 */ /* 0x000fe400078e0a05 */
[----:B------:R-:W-:Y:S02]  /*0100*/  IMAD.MOV.U32 R24, RZ, RZ, RZ ;  /* 0x000000ffff187224 */ /* 0x000fe400078e00ff */
[----:B------:R-:W-:Y:S01]  /*0110*/  IMAD R7, R0, -0x5f, R7 ;  /* 0xffffffa100077824 */ /* 0x000fe200078e0207 */
[----:B------:R-:W-:-:S04]  /*0120*/  LEA.HI R9, R9, R5, RZ, 0x1f ;  /* 0x0000000509097211 */ /* 0x000fc800078ff8ff */
[----:B------:R-:W-:Y:S01]  /*0130*/  LOP3.LUT R7, R7, 0xffff0000, R2, 0xf8, !PT ;  /* 0xffff000007077812 */ /* 0x000fe200078ef802 */
[----:B------:R-:W-:Y:S02]  /*0140*/  IMAD.SHL.U32 R0, R9, 0x4, RZ ;  /* 0x0000000409007824 */ /* 0x000fe400078e00ff */
[----:B------:R-:W-:-:S03]  /*0150*/  IMAD.MOV.U32 R2, RZ, RZ, c[0x0][0x168] ;  /* 0x00005a00ff027624 */ /* 0x000fc600078e00ff */
[----:B------:R-:W-:-:S04]  /*0160*/  LOP3.LUT R0, R7, 0xffffff00, R0, 0xf8, !PT ;  /* 0xffffff0007007812 */ /* 0x000fc800078ef800 */
[C---:B------:R-:W-:Y:S02]  /*0170*/  IADD3 R3, R0.reuse, -0x56830822, RZ ;  /* 0xa97cf7de00037810 */ /* 0x040fe40007ffe0ff */
[C---:B------:R-:W-:Y:S02]  /*0180*/  IADD3 R4, R0.reuse, 0x467e7a71, RZ ;  /* 0x467e7a7100047810 */ /* 0x040fe40007ffe0ff */
[C---:B------:R-:W-:Y:S02]  /*0190*/  IADD3 R5, R0.reuse, -0x72427ebe, RZ ;  /* 0x8dbd814200057810 */ /* 0x040fe40007ffe0ff */
[----:B------:R-:W-:Y:S02]  /*01a0*/  IADD3 R6, R0, -0x22a4edab, RZ ;  /* 0xdd5b125500067810 */ /* 0x000fe40007ffe0ff */
.L_x_2:
[----:B------:R-:W-:Y:S01]  /*01b0*/  IADD3 R7, R2, 0x23dee08a, RZ ;  /* 0x23dee08a02077810 */ /* 0x000fe20007ffe0ff */
[----:B------:R-:W-:Y:S01]  /*01c0*/  IMAD.MOV.U32 R12, RZ, RZ, 0x51279b3e ;  /* 0x51279b3eff0c7424 */ /* 0x000fe200078e00ff */
[----:B------:R-:W-:Y:S01]  /*01d0*/  IADD3 R24, R24, 0x1, RZ ;  /* 0x0000000118187810 */ /* 0x000fe20007ffe0ff */
[----:B------:R-:W-:Y:S01]  /*01e0*/  BMOV.32.CLEAR RZ, B0 ;  /* 0x0000000000ff7355 */ /* 0x000fe20000100000 */
[----:B------:R-:W-:Y:S01]  /*01f0*/  SHF.L.W.U32.HI R7, R7, 0x11, R7 ;  /* 0x0000001107077819 */ /* 0x000fe20000010e07 */
[----:B------:R-:W-:Y:S01]  /*0200*/  BSSY B0, `(.L_x_0) ;  /* 0x00000f2000007945 */ /* 0x000fe20003800000 */
[----:B------:R-:W-:-:S02]  /*0210*/  ISETP.NE.AND P0, PT, R24, 0x5f, PT ;  /* 0x0000005f1800780c */ /* 0x000fc40003f05270 */
[C---:B------:R-:W-:Y:S02]  /*0220*/  IADD3 R8, R7.reuse, 0x477ca5da, RZ ;  /* 0x477ca5da07087810 */ /* 0x040fe40007ffe0ff */
[----:B------:R-:W-:Y:S02]  /*0230*/  IADD3 R10, -R7, -0x477ca5db, RZ ;  /* 0xb8835a25070a7810 */ /* 0x000fe40007ffe1ff */
[----:B------:R-:W-:-:S04]  /*0240*/  LOP3.LUT R9, R8, 0x477ca5da, RZ, 0xc0, !PT ;  /* 0x477ca5da08097812 */ /* 0x000fc800078ec0ff */
[----:B------:R-:W-:-:S04]  /*0250*/  LOP3.LUT R9, R9, 0xabdd03a3, R10, 0xf8, !PT ;  /* 0xabdd03a309097812 */ /* 0x000fc800078ef80a */
[----:B------:R-:W-:-:S04]  /*0260*/  IADD3 R9, R9, c[0x0][0x16c], R12 ;  /* 0x00005b0009097a10 */ /* 0x000fc80007ffe00c */
[----:B------:R-:W-:-:S04]  /*0270*/  LEA.HI R9, R9, R8, R9, 0x16 ;  /* 0x0000000809097211 */ /* 0x000fc800078fb009 */
[----:B------:R-:W-:-:S04]  /*0280*/  LOP3.LUT R10, R9, 0x477ca5da, R8, 0xac, !PT ;  /* 0x477ca5da090a7812 */ /* 0x000fc800078eac08 */
[----:B------:R-:W-:-:S04]  /*0290*/  IADD3 R10, R10, 0x357dbc9b, RZ ;  /* 0x357dbc9b0a0a7810 */ /* 0x000fc80007ffe0ff */
[----:B------:R-:W-:-:S04]  /*02a0*/  LEA.HI R10, R10, R9, R10, 0x7 ;  /* 0x000000090a0a7211 */ /* 0x000fc800078f380a */
[----:B------:R-:W-:-:S04]  /*02b0*/  LOP3.LUT R8, R8, R10, R9, 0xb8, !PT ;  /* 0x0000000a08087212 */ /* 0x000fc800078eb809 */
[----:B------:R-:W-:-:S04]  /*02c0*/  IADD3 R11, R8, -0xd1e4257, RZ ;  /* 0xf2e1bda9080b7810 */ /* 0x000fc80007ffe0ff */
[----:B------:R-:W-:-:S04]  /*02d0*/  LEA.HI R11, R11, R10, R11, 0xc ;  /* 0x0000000a0b0b7211 */ /* 0x000fc800078f600b */
[----:B------:R-:W-:-:S04]  /*02e0*/  LOP3.LUT R8, R9, R11, R10, 0xb8, !PT ;  /* 0x0000000b09087212 */ /* 0x000fc800078eb80a */
[----:B------:R-:W-:-:S04]  /*02f0*/  IADD3 R8, R7, 0x679c21ab, R8 ;  /* 0x679c21ab07087810 */ /* 0x000fc80007ffe008 */
[----:B------:R-:W-:-:S04]  /*0300*/  LEA.HI R8, R8, R11, R8, 0x11 ;  /* 0x0000000b08087211 */ /* 0x000fc800078f8808 */
[----:B------:R-:W-:-:S04]  /*0310*/  LOP3.LUT R12, R10, R8, R11, 0xb8, !PT ;  /* 0x000000080a0c7212 */ /* 0x000fc800078eb80b */
[----:B------:R-:W-:-:S04]  /*0320*/  IADD3 R9, R12, R3, R9 ;  /* 0x000000030c097210 */ /* 0x000fc80007ffe009 */
[----:B------:R-:W-:-:S04]  /*0330*/  LEA.HI R9, R9, R8, R9, 0x16 ;  /* 0x0000000809097211 */ /* 0x000fc800078fb009 */
[----:B------:R-:W-:-:S04]  /*0340*/  LOP3.LUT R7, R11, R9, R8, 0xb8, !PT ;  /* 0x000000090b077212 */ /* 0x000fc800078eb808 */
[----:B------:R-:W-:-:S04]  /*0350*/  IADD3 R10, R10, 0x75b03142, R7 ;  /* 0x75b031420a0a7810 */ /* 0x000fc80007ffe007 */
[----:B------:R-:W-:-:S04]  /*0360*/  LEA.HI R10, R10, R9, R10, 0x7 ;  /* 0x000000090a0a7211 */ /* 0x000fc800078f380a */
[----:B------:R-:W-:-:S04]  /*0370*/  LOP3.LUT R12, R8, R10, R9, 0xb8, !PT ;  /* 0x0000000a080c7212 */ /* 0x000fc800078eb809 */
[----:B------:R-:W-:-:S04]  /*0380*/  IADD3 R11, R11, -0x2678ded, R12 ;  /* 0xfd9872130b0b7810 */ /* 0x000fc80007ffe00c */
[----:B------:R-:W-:-:S04]  /*0390*/  LEA.HI R11, R11, R10, R11, 0xc ;  /* 0x0000000a0b0b7211 */ /* 0x000fc800078f600b */
[----:B------:R-:W-:-:S04]  /*03a0*/  LOP3.LUT R7, R9, R11, R10, 0xb8, !PT ;  /* 0x0000000b09077212 */ /* 0x000fc800078eb80a */
[----:B------:R-:W-:-:S04]  /*03b0*/  IADD3 R8, R8, -0x5986bad2, R7 ;  /* 0xa679452e08087810 */ /* 0x000fc80007ffe007 */
[----:B------:R-:W-:-:S04]  /*03c0*/  LEA.HI R8, R8, R11, R8, 0x11 ;  /* 0x0000000b08087211 */ /* 0x000fc800078f8808 */
[----:B------:R-:W-:-:S04]  /*03d0*/  LOP3.LUT R12, R10, R8, R11, 0xb8, !PT ;  /* 0x000000080a0c7212 */ /* 0x000fc800078eb80b */
[----:B------:R-:W-:-:S04]  /*03e0*/  IADD3 R9, R9, 0x49b40821, R12 ;  /* 0x49b4082109097810 */ /* 0x000fc80007ffe00c */
[----:B------:R-:W-:-:S04]  /*03f0*/  LEA.HI R9, R9, R8, R9, 0x16 ;  /* 0x0000000809097211 */ /* 0x000fc800078fb009 */
[----:B------:R-:W-:-:S04]  /*0400*/  LOP3.LUT R7, R8, R11, R9, 0xb8, !PT ;  /* 0x0000000b08077212 */ /* 0x000fc800078eb809 */
[----:B------:R-:W-:-:S04]  /*0410*/  IADD3 R10, R10, 0x5f8d8882, R7 ;  /* 0x5f8d88820a0a7810 */ /* 0x000fc80007ffe007 */
[----:B------:R-:W-:-:S04]  /*0420*/  LEA.HI R10, R10, R9, R10, 0x5 ;  /* 0x000000090a0a7211 */ /* 0x000fc800078f280a */
[----:B------:R-:W-:-:S04]  /*0430*/  LOP3.LUT R7, R9, R8, R10, 0xb8, !PT ;  /* 0x0000000809077212 */ /* 0x000fc800078eb80a */
[----:B------:R-:W-:-:S04]  /*0440*/  IADD3 R7, R7, R2, R11 ;  /* 0x0000000207077210 */ /* 0x000fc80007ffe00b */
[----:B------:R-:W-:-:S04]  /*0450*/  IADD3 R7, R7, -0x3fbf4cc0, RZ ;  /* 0xc040b34007077810 */ /* 0x000fc80007ffe0ff */
        /* <DEDUP_REMOVED lines=32> */
[----:B------:R-:W-:Y:S01]  /*0660*/  IADD3 R10, R10, -0x561c167b, R11 ;  /* 0xa9e3e9850a0a7810 */ /* 0x000fe20007ffe00b */
[----:B------:R-:W-:-:S03]  /*0670*/  IMAD.MOV.U32 R11, RZ, RZ, 0x676f02d9 ;  /* 0x676f02d9ff0b7424 */ /* 0x000fc600078e00ff */
[----:B------:R-:W-:Y:S02]  /*0680*/  LEA.HI R10, R10, R9, R10, 0x5 ;  /* 0x000000090a0a7211 */ /* 0x000fe400078f280a */
[----:B------:R-:W-:Y:S02]  /*0690*/  IADD3 R11, R8, c[0x0][0x16c], R11 ;  /* 0x00005b00080b7a10 */ /* 0x000fe40007ffe00b */
[----:B------:R-:W-:-:S04]  /*06a0*/  LOP3.LUT R12, R9, R8, R10, 0xb8, !PT ;  /* 0x00000008090c7212 */ /* 0x000fc800078eb80a */
[----:B------:R-:W-:-:S04]  /*06b0*/  IADD3 R7, R7, 0x1d0fc466, R12 ;  /* 0x1d0fc46607077810 */ /* 0x000fc80007ffe00c */
[----:B------:R-:W-:-:S04]  /*06c0*/  LEA.HI R7, R7, R10, R7, 0x9 ;  /* 0x0000000a07077211 */ /* 0x000fc800078f4807 */
[----:B------:R-:W-:-:S05]  /*06d0*/  LOP3.LUT R8, R10, R9, R7, 0xb8, !PT ;  /* 0x000000090a087212 */ /* 0x000fca00078eb807 */
[----:B------:R-:W-:-:S05]  /*06e0*/  IMAD.IADD R8, R8, 0x1, R11 ;  /* 0x0000000108087824 */ /* 0x000fca00078e020b */
        /* <DEDUP_REMOVED lines=11> */
[----:B------:R-:W-:-:S04]  /*07a0*/  IADD3 R8, R11, R5, R8 ;  /* 0x000000050b087210 */ /* 0x000fc80007ffe008 */
[----:B------:R-:W-:-:S04]  /*07b0*/  LEA.HI R8, R8, R7, R8, 0x10 ;  /* 0x0000000708087211 */ /* 0x000fc800078f8008 */
[----:B------:R-:W-:-:S04]  /*07c0*/  LOP3.LUT R12, R8, R7, R10, 0x96, !PT ;  /* 0x00000007080c7212 */ /* 0x000fc800078e960a */
[----:B------:R-:W-:-:S04]  /*07d0*/  IADD3 R9, R9, -0x21ac654, R12 ;  /* 0xfde539ac09097810 */ /* 0x000fc80007ffe00c */
[----:B------:R-:W-:-:S04]  /*07e0*/  LEA.HI R9, R9, R8, R9, 0x17 ;  /* 0x0000000809097211 */ /* 0x000fc800078fb809 */
[----:B------:R-:W-:-:S04]  /*07f0*/  LOP3.LUT R11, R9, R8, R7, 0x96, !PT ;  /* 0x00000008090b7212 */ /* 0x000fc800078e9607 */
[----:B------:R-:W-:Y:S01]  /*0800*/  IADD3 R10, R10, 0xe2e4d64, R11 ;  /* 0x0e2e4d640a0a7810 */ /* 0x000fe20007ffe00b */
[----:B------:R-:W-:-:S03]  /*0810*/  IMAD.MOV.U32 R11, RZ, RZ, 0x944b4a0 ;  /* 0x0944b4a0ff0b7424 */ /* 0x000fc600078e00ff */
[-C--:B------:R-:W-:Y:S02]  /*0820*/  LEA.HI R10, R10, R9.reuse, R10, 0x4 ;  /* 0x000000090a0a7211 */ /* 0x080fe400078f200a */
[----:B------:R-:W-:Y:S02]  /*0830*/  IADD3 R11, R8, c[0x0][0x16c], -R11 ;  /* 0x00005b00080b7a10 */ /* 0x000fe40007ffe80b */
        /* <DEDUP_REMOVED lines=20> */
[----:B------:R-:W-:-:S04]  /*0980*/  IADD3 R11, R11, 0x4881d05, RZ ;  /* 0x04881d050b0b7810 */ /* 0x000fc80007ffe0ff */
        /* <DEDUP_REMOVED lines=46> */
[----:B------:R-:W-:-:S04]  /*0c70*/  IADD3 R9, R9, R2, R8 ;  /* 0x0000000209097210 */ /* 0x000fc80007ffe008 */
[----:B------:R-:W-:-:S04]  /*0c80*/  IADD3 R8, R9, -0x5cfebcec, RZ ;  /* 0xa301431409087810 */ /* 0x000fc80007ffe0ff */
        /* <DEDUP_REMOVED lines=9> */
[----:B------:R-:W-:-:S04]  /*0d20*/  LEA.HI R7, R7, R10, R7, 0xa ;  /* 0x0000000a07077211 */ /* 0x000fc800078f5007 */
[----:B------:R-:W-:-:S12]  /*0d30*/  ISETP.NE.AND P1, PT, R7, -0x10325476, PT ;  /* 0xefcdab8a0700780c */ /* 0x000fd80003f25270 */
[----:B------:R-:W-:Y:S05]  /*0d40*/  @P1 BRA `(.L_x_1) ;  /* 0x000003d000001947 */ /* 0x000fea0003800000 */
[----:B------:R-:W0:Y:S01]  /*0d50*/  S2R R8, SR_LANEID ;  /* 0x0000000000087919 */ /* 0x000e220000000000 */
[----:B------:R-:W-:Y:S02]  /*0d60*/  VOTEU.ANY UR6, UPT, PT ;  /* 0x0000000000067886 */ /* 0x000fe400038e0100 */
[----:B------:R-:W0:Y:S01]  /*0d70*/  FLO.U32 R9, UR6 ;  /* 0x0000000600097d00 */ /* 0x000e2200080e0000 */
[----:B------:R-:W-:-:S07]  /*0d80*/  ULDC.64 UR4, c[0x0][0x160] ;  /* 0x0000580000047ab9 */ /* 0x000fce0000000a00 */
[----:B------:R-:W1:Y:S01]  /*0d90*/  POPC R7, UR6 ;  /* 0x0000000600077d09 */ /* 0x000e620008000000 */
[----:B0-----:R-:W-:Y:S01]  /*0da0*/  ISETP.EQ.U32.AND P1, PT, R9, R8, PT ;  /* 0x000000080900720c */ /* 0x001fe20003f22070 */
[----:B-1----:R-:W-:-:S11]  /*0db0*/  IMAD R8, R7, 0xd, RZ ;  /* 0x0000000d07087824 */ /* 0x002fd600078e02ff */
[----:B------:R-:W2:Y:S04]  /*0dc0*/  @P1 ATOMG.E.ADD.STRONG.GPU PT, R8, [UR4], R8 ;  /* 0x00000008ff0819a8 */ /* 0x000ea800081f4144 */
[----:B------:R-:W0:Y:S02]  /*0dd0*/  S2R R10, SR_LTMASK ;  /* 0x00000000000a7919 */ /* 0x000e240000003900 */
[----:B0-----:R-:W-:-:S06]  /*0de0*/  LOP3.LUT R10, R10, UR6, RZ, 0xc0, !PT ;  /* 0x000000060a0a7c12 */ /* 0x001fcc000f8ec0ff */
[----:B------:R-:W0:Y:S01]  /*0df0*/  POPC R10, R10 ;  /* 0x0000000a000a7309 */ /* 0x000e220000000000 */
[----:B--2---:R-:W0:Y:S02]  /*0e00*/  SHFL.IDX PT, R7, R8, R9, 0x1f ;  /* 0x00001f0908077589 */ /* 0x004e2400000e0000 */
[----:B0-----:R-:W-:-:S05]  /*0e10*/  IMAD R7, R10, 0xd, R7 ;  /* 0x0000000d0a077824 */ /* 0x001fca00078e0207 */
[----:B------:R-:W-:-:S12]  /*0e20*/  ISETP.GT.U32.AND P1, PT, R7, 0x2f9ab, PT ;  /* 0x0002f9ab0700780c */ /* 0x000fd80003f24070 */
[----:B------:R-:W-:Y:S05]  /*0e30*/  @P1 BRA `(.L_x_1) ;  /* 0x000002e000001947 */ /* 0x000fea0003800000 */
[----:B------:R-:W-:Y:S01]  /*0e40*/  IMAD.MOV.U32 R27, RZ, RZ, 0x4 ;  /* 0x00000004ff1b7424 */ /* 0x000fe200078e00ff */
[C---:B------:R-:W-:Y:S01]  /*0e50*/  IADD3 R10, R7.reuse, 0x1, RZ ;  /* 0x00000001070a7810 */ /* 0x040fe20007ffe0ff */
[----:B------:R-:W-:Y:S01]  /*0e60*/  IMAD.MOV.U32 R25, RZ, RZ, 0x49544544 ;  /* 0x49544544ff197424 */ /* 0x000fe200078e00ff */
[C---:B------:R-:W-:Y:S01]  /*0e70*/  IADD3 R12, R7.reuse, 0x2, RZ ;  /* 0x00000002070c7810 */ /* 0x040fe20007ffe0ff */
[CC--:B------:R-:W-:Y:S01]  /*0e80*/  IMAD.WIDE.U32 R8, R7.reuse, R27.reuse, c[0x0][0x160] ;  /* 0x0000580007087625 */ /* 0x0c0fe200078e001b */
[C---:B------:R-:W-:Y:S02]  /*0e90*/  IADD3 R14, R7.reuse, 0x3, RZ ;  /* 0x00000003070e7810 */ /* 0x040fe40007ffe0ff */
[C---:B------:R-:W-:Y:S01]  /*0ea0*/  IADD3 R16, R7.reuse, 0x4, RZ ;  /* 0x0000000407107810 */ /* 0x040fe20007ffe0ff */
[----:B------:R-:W-:Y:S01]  /*0eb0*/  IMAD.MOV.U32 R29, RZ, RZ, 0x696f6320 ;  /* 0x696f6320ff1d7424 */ /* 0x000fe200078e00ff */
[C---:B------:R-:W-:Y:S01]  /*0ec0*/  IADD3 R18, R7.reuse, 0x5, RZ ;  /* 0x0000000507127810 */ /* 0x040fe20007ffe0ff */
[-C--:B------:R-:W-:Y:S01]  /*0ed0*/  IMAD.WIDE.U32 R10, R10, R27.reuse, c[0x0][0x160] ;  /* 0x000058000a0a7625 */ /* 0x080fe200078e001b */
[C---:B------:R-:W-:Y:S01]  /*0ee0*/  IADD3 R19, R7.reuse, 0x6, RZ ;  /* 0x0000000607137810 */ /* 0x040fe20007ffe0ff */
[----:B------:R0:W-:Y:S01]  /*0ef0*/  STG.E.SYS [R8], R25 ;  /* 0x0000001908007386 */ /* 0x0001e2000010e900 */
        /* <DEDUP_REMOVED lines=10> */
[----:B0-----:R-:W-:Y:S01]  /*0fa0*/  IADD3 R25, R7, 0xb, RZ ;  /* 0x0000000b07197810 */ /* 0x001fe20007ffe0ff */
[----:B------:R0:W-:Y:S01]  /*0fb0*/  STG.E.SYS [R12], R31 ;  /* 0x0000001f0c007386 */ /* 0x0001e2000010e900 */
[----:B------:R-:W-:Y:S01]  /*0fc0*/  IADD3 R7, R0, 0x20202020, RZ ;  /* 0x2020202000077810 */ /* 0x000fe20007ffe0ff */
[----:B------:R-:W-:-:S04]  /*0fd0*/  IMAD.WIDE.U32 R16, R16, R27, c[0x0][0x160] ;  /* 0x0000580010107625 */ /* 0x000fc800078e001b */
[-C--:B------:R-:W-:Y:S01]  /*0fe0*/  IMAD.WIDE.U32 R8, R18, R27.reuse, c[0x0][0x160] ;  /* 0x0000580012087625 */ /* 0x080fe200078e001b */
[----:B------:R2:W-:Y:S03]  /*0ff0*/  STG.E.SYS [R14], R33 ;  /* 0x000000210e007386 */ /* 0x0005e6000010e900 */
[-C--:B-1----:R-:W-:Y:S01]  /*1000*/  IMAD.WIDE.U32 R10, R19, R27.reuse, c[0x0][0x160] ;  /* 0x00005800130a7625 */ /* 0x082fe200078e001b */
[----:B------:R1:W-:Y:S03]  /*1010*/  STG.E.SYS [R16], R33 ;  /* 0x0000002110007386 */ /* 0x0003e6000010e900 */
[----:B------:R-:W-:Y:S01]  /*1020*/  IMAD.MOV.U32 R29, RZ, RZ, c[0x0][0x16c] ;  /* 0x00005b00ff1d7624 */ /* 0x000fe200078e00ff */
[----:B------:R3:W-:Y:S01]  /*1030*/  STG.E.SYS [R8], R33 ;  /* 0x0000002108007386 */ /* 0x0007e2000010e900 */
[----:B0-----:R-:W-:-:S03]  /*1040*/  IMAD.WIDE.U32 R12, R20, R27, c[0x0][0x160] ;  /* 0x00005800140c7625 */ /* 0x001fc600078e001b */
[----:B------:R3:W-:Y:S01]  /*1050*/  STG.E.SYS [R10], R2 ;  /* 0x000000020a007386 */ /* 0x0007e2000010e900 */
[----:B--2---:R-:W-:-:S04]  /*1060*/  IMAD.WIDE.U32 R14, R21, R27, c[0x0][0x160] ;  /* 0x00005800150e7625 */ /* 0x004fc800078e001b */
[-C--:B-1----:R-:W-:Y:S01]  /*1070*/  IMAD.WIDE.U32 R16, R22, R27.reuse, c[0x0][0x160] ;  /* 0x0000580016107625 */ /* 0x082fe200078e001b */
[----:B------:R3:W-:Y:S03]  /*1080*/  STG.E.SYS [R12], R29 ;  /* 0x0000001d0c007386 */ /* 0x0007e6000010e900 */
[-C--:B------:R-:W-:Y:S01]  /*1090*/  IMAD.WIDE.U32 R18, R23, R27.reuse, c[0x0][0x160] ;  /* 0x0000580017127625 */ /* 0x080fe200078e001b */
[----:B------:R3:W-:Y:S03]  /*10a0*/  STG.E.SYS [R14], R33 ;  /* 0x000000210e007386 */ /* 0x0007e6000010e900 */
[-C--:B------:R-:W-:Y:S01]  /*10b0*/  IMAD.WIDE.U32 R20, R25, R27.reuse, c[0x0][0x160] ;  /* 0x0000580019147625 */ /* 0x080fe200078e001b */
[----:B------:R3:W-:Y:S03]  /*10c0*/  STG.E.SYS [R16], R33 ;  /* 0x0000002110007386 */ /* 0x0007e6000010e900 */
[----:B------:R-:W-:Y:S01]  /*10d0*/  IMAD.MOV.U32 R31, RZ, RZ, 0xa202020 ;  /* 0x0a202020ff1f7424 */ /* 0x000fe200078e00ff */
[----:B------:R3:W-:Y:S01]  /*10e0*/  STG.E.SYS [R18], R33 ;  /* 0x0000002112007386 */ /* 0x0007e2000010e900 */
[----:B------:R-:W-:-:S03]  /*10f0*/  IMAD.WIDE.U32 R22, R26, R27, c[0x0][0x160] ;  /* 0x000058001a167625 */ /* 0x000fc600078e001b */
[----:B------:R3:W-:Y:S05]  /*1100*/  STG.E.SYS [R20], R7 ;  /* 0x0000000714007386 */ /* 0x0007ea000010e900 */
[----:B------:R3:W-:Y:S02]  /*1110*/  STG.E.SYS [R22], R31 ;  /* 0x0000001f16007386 */ /* 0x0007e4000010e900 */
.L_x_1:
[----:B------:R-:W-:Y:S05]  /*1120*/  BSYNC B0 ;  /* 0x0000000000007941 */ /* 0x000fea0003800000 */
.L_x_0:
[----:B------:R-:W-:Y:S05]  /*1130*/  @!P0 EXIT ;  /* 0x000000000000894d */ /* 0x000fea0003800000 */
[----:B---3--:R-:W-:Y:S01]  /*1140*/  IADD3 R2, R2, 0x1, RZ ;  /* 0x0000000102027810 */ /* 0x008fe20007ffe0ff */
[----:B------:R-:W-:Y:S05]  /*1150*/  BRA `(.L_x_2) ;  /* 0xfffff05000007947 */ /* 0x000fea000383ffff */
.L_x_3:
[----:B------:R-:W-:-:S00]  /*1160*/  BRA `(.L_x_3) ;  /* 0xfffffff000007947 */ /* 0x000fc0000383ffff */
[----:B------:R-:W-:-:S00]  /*1170*/  NOP ;  /* 0x0000000000007918 */ /* 0x000fc00000000000 */
.L_x_4:
